//
// Generated by NVIDIA NVVM Compiler
//
// Compiler Build ID: CL-36424714
// Cuda compilation tools, release 13.0, V13.0.88
// Based on NVVM 20.0.0
//

.version 9.0
.target sm_100
.address_size 64

	// .globl	_Z10cuda_helloPf
.extern .func  (.param .b32 func_retval0) vprintf
(
	.param .b64 vprintf_param_0,
	.param .b64 vprintf_param_1
)
;
.global .align 1 .b8 $str[33] = {99, 117, 100, 97, 95, 104, 101, 108, 108, 111, 32, 83, 84, 65, 82, 84, 58, 32, 118, 97, 114, 70, 108, 111, 97, 116, 32, 61, 32, 37, 102, 10};
.global .align 1 .b8 $str$1[31] = {99, 117, 100, 97, 95, 104, 101, 108, 108, 111, 32, 69, 78, 68, 58, 32, 118, 97, 114, 70, 108, 111, 97, 116, 32, 61, 32, 37, 102, 10};

.visible .entry _Z10cuda_helloPf(
	.param .u64 .ptr .align 1 _Z10cuda_helloPf_param_0
)
{
	.local .align 8 .b8 	__local_depot0[8];
	.reg .b64 	%SP;
	.reg .b64 	%SPL;
	.reg .b32 	%r<5>;
	.reg .b32 	%f<4>;
	.reg .b64 	%rd<9>;
	.reg .b64 	%fd<3>;

	mov.u64 	%SPL, __local_depot0;
	cvta.local.u64 	%SP, %SPL;
	ld.param.u64 	%rd1, [_Z10cuda_helloPf_param_0];
	cvta.to.global.u64 	%rd2, %rd1;
	add.u64 	%rd3, %SP, 0;
	add.u64 	%rd4, %SPL, 0;
	ld.global.f32 	%f1, [%rd2];
	cvt.f64.f32 	%fd1, %f1;
	st.local.f64 	[%rd4], %fd1;
	mov.u64 	%rd5, $str;
	cvta.global.u64 	%rd6, %rd5;
	{ // callseq 0, 0
	.param .b64 param0;
	st.param.b64 	[param0], %rd6;
	.param .b64 param1;
	st.param.b64 	[param1], %rd3;
	.param .b32 retval0;
	call.uni (retval0), 
	vprintf, 
	(
	param0, 
	param1
	);
	ld.param.b32 	%r1, [retval0];
	} // callseq 0
	ld.global.f32 	%f2, [%rd2];
	add.f32 	%f3, %f2, 0f3FC00000;
	st.global.f32 	[%rd2], %f3;
	cvt.f64.f32 	%fd2, %f3;
	st.local.f64 	[%rd4], %fd2;
	mov.u64 	%rd7, $str$1;
	cvta.global.u64 	%rd8, %rd7;
	{ // callseq 1, 0
	.param .b64 param0;
	st.param.b64 	[param0], %rd8;
	.param .b64 param1;
	st.param.b64 	[param1], %rd3;
	.param .b32 retval0;
	call.uni (retval0), 
	vprintf, 
	(
	param0, 
	param1
	);
	ld.param.b32 	%r3, [retval0];
	} // callseq 1
	ret;

}


// ===== COMPILED SASS (sm_100) =====

	.target	sm_100

	.elftype	@"ET_EXEC"


//--------------------- .note.nv.tkinfo           --------------------------
	.section	.note.nv.tkinfo,"",@"SHT_NOTE"
	.sectionflags	@"SHF_NOTE_NV_TKINFO"
	.tkinfo
        /*0018*/ 	.word	0x00000002
        /*0030*/ 	.string	""
        /*0030*/ 	.string	"ptxas"
        /*0030*/ 	.string	"Cuda compilation tools, release 13.0, V13.0.88"
        /*0030*/ 	.string	"Build cuda_13.0.r13.0/compiler.36424714_0"
        /*0030*/ 	.string	"-arch sm_100 -m 64 "



//--------------------- .note.nv.cuinfo           --------------------------
	.section	.note.nv.cuinfo,"",@"SHT_NOTE"
	.sectionflags	@"SHF_NOTE_NV_CUINFO"
        /*0018*/ 	.short	0x0002
        /*001a*/ 	.short	0x0064
        /*001c*/ 	.short	0x0082
	.zero		2


//--------------------- .nv.info                  --------------------------
	.section	.nv.info,"",@"SHT_CUDA_INFO"
	.align	4


	//----- nvinfo : EIATTR_REGCOUNT
	.align		4
        /*0000*/ 	.byte	0x04, 0x2f
        /*0002*/ 	.short	(.L_3 - .L_2)
	.align		4
.L_2:
        /*0004*/ 	.word	index@(_Z10cuda_helloPf)
        /*0008*/ 	.word	0x00000018


	//----- nvinfo : EIATTR_FRAME_SIZE
	.align		4
.L_3:
        /*000c*/ 	.byte	0x04, 0x11
        /*000e*/ 	.short	(.L_5 - .L_4)
	.align		4
.L_4:
        /*0010*/ 	.word	index@(_Z10cuda_helloPf)
        /*0014*/ 	.word	0x00000008


	//----- nvinfo : EIATTR_MIN_STACK_SIZE
	.align		4
.L_5:
        /*0018*/ 	.byte	0x04, 0x12
        /*001a*/ 	.short	(.L_7 - .L_6)
	.align		4
.L_6:
        /*001c*/ 	.word	index@(_Z10cuda_helloPf)
        /*0020*/ 	.word	0x00000008
.L_7:


//--------------------- .nv.compat                --------------------------
	.section	.nv.compat,"",@"SHT_CUDA_COMPAT_INFO"
	.align	4
        /*0000*/ 	.byte	0x02, 0x09, 0x00, 0x00, 0x02, 0x02, 0x01, 0x00, 0x02, 0x05, 0x05, 0x00, 0x03, 0x07, 0x01, 0x01
        /*0010*/ 	.byte	0x02, 0x03, 0x00, 0x00, 0x02, 0x06, 0x01, 0x00, 0x04, 0x0b, 0x08, 0x00, 0x09, 0x00, 0x00, 0x00
        /*0020*/ 	.byte	0x00, 0x00, 0x00, 0x00


//--------------------- .nv.info._Z10cuda_helloPf --------------------------
	.section	.nv.info._Z10cuda_helloPf,"",@"SHT_CUDA_INFO"
	.sectionflags	@""
	.align	4


	//----- nvinfo : EIATTR_CUDA_API_VERSION
	.align		4
        /*0000*/ 	.byte	0x04, 0x37
        /*0002*/ 	.short	(.L_9 - .L_8)
.L_8:
        /*0004*/ 	.word	0x00000082


	//----- nvinfo : EIATTR_KPARAM_INFO
	.align		4
.L_9:
        /*0008*/ 	.byte	0x04, 0x17
        /*000a*/ 	.short	(.L_11 - .L_10)
.L_10:
        /*000c*/ 	.word	0x00000000
        /*0010*/ 	.short	0x0000
        /*0012*/ 	.short	0x0000
        /*0014*/ 	.byte	0x00, 0xf5, 0x21, 0x00


	//----- nvinfo : EIATTR_SPARSE_MMA_MASK
	.align		4
.L_11:
        /*0018*/ 	.byte	0x03, 0x50
        /*001a*/ 	.short	0x0000


	//----- nvinfo : EIATTR_MAXREG_COUNT
	.align		4
        /*001c*/ 	.byte	0x03, 0x1b
        /*001e*/ 	.short	0x00ff


	//----- nvinfo : EIATTR_EXTERNS
	.align		4
        /*0020*/ 	.byte	0x04, 0x0f
        /*0022*/ 	.short	(.L_13 - .L_12)


	//   ....[0]....
	.align		4
.L_12:
        /*0024*/ 	.word	index@(vprintf)


	//----- nvinfo : EIATTR_MERCURY_ISA_VERSION
	.align		4
.L_13:
        /*0028*/ 	.byte	0x03, 0x5f
        /*002a*/ 	.short	0x0101


	//----- nvinfo : EIATTR_VRC_CTA_INIT_COUNT
	.align		4
        /*002c*/ 	.byte	0x02, 0x4a
	.zero		1
	.zero		1


	//----- nvinfo : EIATTR_SYSCALL_OFFSETS
	.align		4
        /*0030*/ 	.byte	0x04, 0x46
        /*0032*/ 	.short	(.L_15 - .L_14)


	//   ....[0]....
.L_14:
        /*0034*/ 	.word	0x00000130


	//   ....[1]....
        /*0038*/ 	.word	0x00000210


	//----- nvinfo : EIATTR_EXIT_INSTR_OFFSETS
	.align		4
.L_15:
        /*003c*/ 	.byte	0x04, 0x1c
        /*003e*/ 	.short	(.L_17 - .L_16)


	//   ....[0]....
.L_16:
        /*0040*/ 	.word	0x00000220


	//----- nvinfo : EIATTR_CBANK_PARAM_SIZE
	.align		4
.L_17:
        /*0044*/ 	.byte	0x03, 0x19
        /*0046*/ 	.short	0x0008


	//----- nvinfo : EIATTR_PARAM_CBANK
	.align		4
        /*0048*/ 	.byte	0x04, 0x0a
        /*004a*/ 	.short	(.L_19 - .L_18)
	.align		4
.L_18:
        /*004c*/ 	.word	index@(.nv.constant0._Z10cuda_helloPf)
        /*0050*/ 	.short	0x0380
        /*0052*/ 	.short	0x0008


	//----- nvinfo : EIATTR_SW_WAR
	.align		4
.L_19:
        /*0054*/ 	.byte	0x04, 0x36
        /*0056*/ 	.short	(.L_21 - .L_20)
.L_20:
        /*0058*/ 	.word	0x00000008
.L_21:


//--------------------- .nv.callgraph             --------------------------
	.section	.nv.callgraph,"",@"SHT_CUDA_CALLGRAPH"
	.align	4
	.sectionentsize	8
	.align		4
        /*0000*/ 	.word	0x00000000
	.align		4
        /*0004*/ 	.word	0xffffffff
	.align		4
        /*0008*/ 	.word	index@(_Z10cuda_helloPf)
	.align		4
        /*000c*/ 	.word	index@(vprintf)
	.align		4
        /*0010*/ 	.word	0x00000000
	.align		4
        /*0014*/ 	.word	0xfffffffe
	.align		4
        /*0018*/ 	.word	0x00000000
	.align		4
        /*001c*/ 	.word	0xfffffffd
	.align		4
        /*0020*/ 	.word	0x00000000
	.align		4
        /*0024*/ 	.word	0xfffffffc


//--------------------- .nv.constant4             --------------------------
	.section	.nv.constant4,"a",@progbits
	.align	8
	.align		8
.nv.constant4:
        /*0000*/ 	.dword	vprintf
	.align		8
        /*0008*/ 	.dword	$str
	.align		8
        /*0010*/ 	.dword	$str$1


//--------------------- .text._Z10cuda_helloPf    --------------------------
	.section	.text._Z10cuda_helloPf,"ax",@progbits
	.align	128
        .global         _Z10cuda_helloPf
        .type           _Z10cuda_helloPf,@function
        .size           _Z10cuda_helloPf,(.L_x_3 - _Z10cuda_helloPf)
        .other          _Z10cuda_helloPf,@"STO_CUDA_ENTRY STV_DEFAULT"
_Z10cuda_helloPf:
.text._Z10cuda_helloPf:
[----:B------:R-:W0:Y:S08]  /*0000*/  LDC R1, c[0x0][0x37c] ;  /* 0x0000df00ff017b82 */ /* 0x000e300000000800 */
[----:B------:R-:W1:Y:S01]  /*0010*/  LDC.64 R6, c[0x0][0x380] ;  /* 0x0000e000ff067b82 */ /* 0x000e620000000a00 */
[----:B------:R-:W1:Y:S01]  /*0020*/  LDCU.64 UR36, c[0x0][0x358] ;  /* 0x00006b00ff2477ac */ /* 0x000e620008000a00 */
[----:B0-----:R-:W-:Y:S01]  /*0030*/  VIADD R1, R1, 0xfffffff8 ;  /* 0xfffffff801017836 */ /* 0x001fe20000000000 */
[----:B------:R-:W0:Y:S01]  /*0040*/  LDCU UR4, c[0x0][0x2f8] ;  /* 0x00005f00ff0477ac */ /* 0x000e220008000800 */
[----:B------:R-:W-:Y:S01]  /*0050*/  MOV R2, 0x0 ;  /* 0x0000000000027802 */ /* 0x000fe20000000f00 */
[----:B------:R-:W2:Y:S01]  /*0060*/  LDCU UR5, c[0x0][0x2fc] ;  /* 0x00005f80ff0577ac */ /* 0x000ea20008000800 */
[----:B------:R-:W3:Y:S01]  /*0070*/  LDCU.64 UR6, c[0x4][0x8] ;  /* 0x01000100ff0677ac */ /* 0x000ee20008000a00 */
[----:B-1----:R1:W4:Y:S01]  /*0080*/  LDG.E R6, desc[UR36][R6.64] ;  /* 0x0000002406067981 */ /* 0x002322000c1e1900 */
[----:B------:R0:W4:Y:S02]  /*0090*/  LDC.64 R10, c[0x4][R2] ;  /* 0x01000000020a7b82 */ /* 0x0001240000000a00 */
[----:B0-----:R-:W-:-:S05]  /*00a0*/  IADD3 R17, P0, PT, R1, UR4, RZ ;  /* 0x0000000401117c10 */ /* 0x001fca000ff1e0ff */
[----:B--2---:R-:W-:Y:S01]  /*00b0*/  IMAD.X R16, RZ, RZ, UR5, P0 ;  /* 0x00000005ff107e24 */ /* 0x004fe200080e06ff */
[----:B---3--:R-:W-:Y:S01]  /*00c0*/  MOV R4, UR6 ;  /* 0x0000000600047c02 */ /* 0x008fe20008000f00 */
[----:B------:R-:W-:Y:S02]  /*00d0*/  IMAD.U32 R5, RZ, RZ, UR7 ;  /* 0x00000007ff057e24 */ /* 0x000fe4000f8e00ff */
[----:B-1----:R-:W-:Y:S01]  /*00e0*/  IMAD.MOV.U32 R7, RZ, RZ, R16 ;  /* 0x000000ffff077224 */ /* 0x002fe200078e0010 */
[----:B----4-:R0:W1:Y:S02]  /*00f0*/  F2F.F64.F32 R8, R6 ;  /* 0x0000000600087310 */ /* 0x0100640000201800 */
[----:B0-----:R-:W-:Y:S01]  /*0100*/  MOV R6, R17 ;  /* 0x0000001100067202 */ /* 0x001fe20000000f00 */
[----:B-1----:R0:W-:Y:S06]  /*0110*/  STL.64 [R1], R8 ;  /* 0x0000000801007387 */ /* 0x0021ec0000100a00 */
[----:B------:R-:W-:-:S07]  /*0120*/  LEPC R20, `(.L_x_0) ;  /* 0x000000001014794e */ /* 0x000fce0000000000 */
[----:B0-----:R-:W-:Y:S05]  /*0130*/  CALL.ABS.NOINC R10 ;  /* 0x000000000a007343 */ /* 0x001fea0003c00000 */
.L_x_0:
[----:B------:R-:W0:Y:S01]  /*0140*/  LDC.64 R10, c[0x0][0x380] ;  /* 0x0000e000ff0a7b82 */ /* 0x000e220000000a00 */
[----:B------:R-:W1:Y:S01]  /*0150*/  LDCU.64 UR4, c[0x4][0x10] ;  /* 0x01000200ff0477ac */ /* 0x000e620008000a00 */
[----:B0-----:R-:W2:Y:S06]  /*0160*/  LDG.E R0, desc[UR36][R10.64] ;  /* 0x000000240a007981 */ /* 0x001eac000c1e1900 */
[----:B------:R-:W0:Y:S01]  /*0170*/  LDC.64 R2, c[0x4][R2] ;  /* 0x0100000002027b82 */ /* 0x000e220000000a00 */
[----:B-1----:R-:W-:Y:S01]  /*0180*/  MOV R4, UR4 ;  /* 0x0000000400047c02 */ /* 0x002fe20008000f00 */
[----:B------:R-:W-:Y:S01]  /*0190*/  IMAD.U32 R5, RZ, RZ, UR5 ;  /* 0x00000005ff057e24 */ /* 0x000fe2000f8e00ff */
[----:B------:R-:W-:Y:S01]  /*01a0*/  MOV R6, R17 ;  /* 0x0000001100067202 */ /* 0x000fe20000000f00 */
[----:B------:R-:W-:-:S02]  /*01b0*/  IMAD.MOV.U32 R7, RZ, RZ, R16 ;  /* 0x000000ffff077224 */ /* 0x000fc400078e0010 */
[----:B--2---:R-:W-:-:S04]  /*01c0*/  FADD R0, R0, 1.5 ;  /* 0x3fc0000000007421 */ /* 0x004fc80000000000 */
[----:B------:R-:W1:Y:S01]  /*01d0*/  F2F.F64.F32 R8, R0 ;  /* 0x0000000000087310 */ /* 0x000e620000201800 */
[----:B------:R2:W-:Y:S04]  /*01e0*/  STG.E desc[UR36][R10.64], R0 ;  /* 0x000000000a007986 */ /* 0x0005e8000c101924 */
[----:B01----:R2:W-:Y:S02]  /*01f0*/  STL.64 [R1], R8 ;  /* 0x0000000801007387 */ /* 0x0035e40000100a00 */
[----:B------:R-:W-:-:S07]  /*0200*/  LEPC R20, `(.L_x_1) ;  /* 0x000000001014794e */ /* 0x000fce0000000000 */
[----:B--2---:R-:W-:Y:S05]  /*0210*/  CALL.ABS.NOINC R2 ;  /* 0x0000000002007343 */ /* 0x004fea0003c00000 */
.L_x_1:
[----:B------:R-:W-:Y:S05]  /*0220*/  EXIT ;  /* 0x000000000000794d */ /* 0x000fea0003800000 */
.L_x_2:
[----:B------:R-:W-:-:S00]  /*0230*/  BRA `(.L_x_2) ;  /* 0xfffffffc00fc7947 */ /* 0x000fc0000383ffff */
[----:B------:R-:W-:-:S00]  /*0240*/  NOP ;  /* 0x0000000000007918 */ /* 0x000fc00000000000 */
        /* <DEDUP_REMOVED lines=11> */
.L_x_3:


//--------------------- .nv.global.init           --------------------------
	.section	.nv.global.init,"aw",@progbits
.nv.global.init:
	.type		$str$1,@object
	.size		$str$1,($str - $str$1)
$str$1:
        /*0000*/ 	.byte	0x63, 0x75, 0x64, 0x61, 0x5f, 0x68, 0x65, 0x6c, 0x6c, 0x6f, 0x20, 0x45, 0x4e, 0x44, 0x3a, 0x20
        /*0010*/ 	.byte	0x76, 0x61, 0x72, 0x46, 0x6c, 0x6f, 0x61, 0x74, 0x20, 0x3d, 0x20, 0x25, 0x66, 0x0a, 0x00
	.type		$str,@object
	.size		$str,(.L_0 - $str)
$str:
        /*001f*/ 	.byte	0x63, 0x75, 0x64, 0x61, 0x5f, 0x68, 0x65, 0x6c, 0x6c, 0x6f, 0x20, 0x53, 0x54, 0x41, 0x52, 0x54
        /*002f*/ 	.byte	0x3a, 0x20, 0x76, 0x61, 0x72, 0x46, 0x6c, 0x6f, 0x61, 0x74, 0x20, 0x3d, 0x20, 0x25, 0x66, 0x0a
        /*003f*/ 	.byte	0x00
.L_0:


//--------------------- .nv.shared.reserved.0     --------------------------
	.section	.nv.shared.reserved.0,"aw",@nobits
	.weak		__nv_reservedSMEM_offset_0_alias
	.size		__nv_reservedSMEM_offset_0_alias, 0, 64
	.other		__nv_reservedSMEM_offset_0_alias,@"STO_CUDA_RESERVED_SHARED STV_DEFAULT"
__nv_reservedSMEM_offset_0_alias:
	.zero		0
	.zero		64


//--------------------- .nv.constant0._Z10cuda_helloPf --------------------------
	.section	.nv.constant0._Z10cuda_helloPf,"a",@progbits
	.sectionflags	@""
	.align	4
.nv.constant0._Z10cuda_helloPf:
	.zero		904


//--------------------- SYMBOLS --------------------------

	.type		.nv.reservedSmem.offset0,@object
	.size		.nv.reservedSmem.offset0,0x4
	.type		vprintf,@function
